//
// Generated by NVIDIA NVVM Compiler
//
// Compiler Build ID: CL-36424714
// Cuda compilation tools, release 13.0, V13.0.88
// Based on NVVM 20.0.0
//

.version 9.0
.target sm_100
.address_size 64

	// .globl	_Z7add_rowPiS_S_ii

.visible .entry _Z7add_rowPiS_S_ii(
	.param .u64 .ptr .align 1 _Z7add_rowPiS_S_ii_param_0,
	.param .u64 .ptr .align 1 _Z7add_rowPiS_S_ii_param_1,
	.param .u64 .ptr .align 1 _Z7add_rowPiS_S_ii_param_2,
	.param .u32 _Z7add_rowPiS_S_ii_param_3,
	.param .u32 _Z7add_rowPiS_S_ii_param_4
)
{
	.reg .pred 	%p<12>;
	.reg .b32 	%r<125>;
	.reg .b64 	%rd<26>;

	ld.param.u64 	%rd7, [_Z7add_rowPiS_S_ii_param_0];
	ld.param.u64 	%rd8, [_Z7add_rowPiS_S_ii_param_1];
	ld.param.u64 	%rd9, [_Z7add_rowPiS_S_ii_param_2];
	ld.param.u32 	%r24, [_Z7add_rowPiS_S_ii_param_3];
	ld.param.u32 	%r23, [_Z7add_rowPiS_S_ii_param_4];
	cvta.to.global.u64 	%rd1, %rd9;
	cvta.to.global.u64 	%rd2, %rd8;
	cvta.to.global.u64 	%rd3, %rd7;
	mov.u32 	%r25, %ctaid.x;
	mov.u32 	%r26, %ntid.x;
	mov.u32 	%r27, %tid.x;
	mad.lo.s32 	%r1, %r25, %r26, %r27;
	setp.ge.s32 	%p1, %r1, %r24;
	setp.lt.s32 	%p2, %r23, 1;
	or.pred  	%p3, %p1, %p2;
	@%p3 bra 	$L__BB0_13;
	mul.lo.s32 	%r2, %r23, %r1;
	and.b32  	%r3, %r23, 15;
	setp.lt.u32 	%p4, %r23, 16;
	mov.b32 	%r121, 0;
	@%p4 bra 	$L__BB0_4;
	and.b32  	%r121, %r23, 2147483632;
	neg.s32 	%r119, %r121;
	add.s64 	%rd4, %rd3, 32;
	add.s64 	%rd5, %rd2, 32;
	add.s64 	%rd6, %rd1, 32;
	mov.u32 	%r118, %r2;
$L__BB0_3:
	.pragma "nounroll";
	mul.wide.s32 	%rd10, %r118, 4;
	add.s64 	%rd11, %rd4, %rd10;
	add.s64 	%rd12, %rd5, %rd10;
	add.s64 	%rd13, %rd6, %rd10;
	ld.global.u32 	%r29, [%rd11+-32];
	ld.global.u32 	%r30, [%rd12+-32];
	add.s32 	%r31, %r30, %r29;
	st.global.u32 	[%rd13+-32], %r31;
	ld.global.u32 	%r32, [%rd11+-28];
	ld.global.u32 	%r33, [%rd12+-28];
	add.s32 	%r34, %r33, %r32;
	st.global.u32 	[%rd13+-28], %r34;
	ld.global.u32 	%r35, [%rd11+-24];
	ld.global.u32 	%r36, [%rd12+-24];
	add.s32 	%r37, %r36, %r35;
	st.global.u32 	[%rd13+-24], %r37;
	ld.global.u32 	%r38, [%rd11+-20];
	ld.global.u32 	%r39, [%rd12+-20];
	add.s32 	%r40, %r39, %r38;
	st.global.u32 	[%rd13+-20], %r40;
	ld.global.u32 	%r41, [%rd11+-16];
	ld.global.u32 	%r42, [%rd12+-16];
	add.s32 	%r43, %r42, %r41;
	st.global.u32 	[%rd13+-16], %r43;
	ld.global.u32 	%r44, [%rd11+-12];
	ld.global.u32 	%r45, [%rd12+-12];
	add.s32 	%r46, %r45, %r44;
	st.global.u32 	[%rd13+-12], %r46;
	ld.global.u32 	%r47, [%rd11+-8];
	ld.global.u32 	%r48, [%rd12+-8];
	add.s32 	%r49, %r48, %r47;
	st.global.u32 	[%rd13+-8], %r49;
	ld.global.u32 	%r50, [%rd11+-4];
	ld.global.u32 	%r51, [%rd12+-4];
	add.s32 	%r52, %r51, %r50;
	st.global.u32 	[%rd13+-4], %r52;
	ld.global.u32 	%r53, [%rd11];
	ld.global.u32 	%r54, [%rd12];
	add.s32 	%r55, %r54, %r53;
	st.global.u32 	[%rd13], %r55;
	ld.global.u32 	%r56, [%rd11+4];
	ld.global.u32 	%r57, [%rd12+4];
	add.s32 	%r58, %r57, %r56;
	st.global.u32 	[%rd13+4], %r58;
	ld.global.u32 	%r59, [%rd11+8];
	ld.global.u32 	%r60, [%rd12+8];
	add.s32 	%r61, %r60, %r59;
	st.global.u32 	[%rd13+8], %r61;
	ld.global.u32 	%r62, [%rd11+12];
	ld.global.u32 	%r63, [%rd12+12];
	add.s32 	%r64, %r63, %r62;
	st.global.u32 	[%rd13+12], %r64;
	ld.global.u32 	%r65, [%rd11+16];
	ld.global.u32 	%r66, [%rd12+16];
	add.s32 	%r67, %r66, %r65;
	st.global.u32 	[%rd13+16], %r67;
	ld.global.u32 	%r68, [%rd11+20];
	ld.global.u32 	%r69, [%rd12+20];
	add.s32 	%r70, %r69, %r68;
	st.global.u32 	[%rd13+20], %r70;
	ld.global.u32 	%r71, [%rd11+24];
	ld.global.u32 	%r72, [%rd12+24];
	add.s32 	%r73, %r72, %r71;
	st.global.u32 	[%rd13+24], %r73;
	ld.global.u32 	%r74, [%rd11+28];
	ld.global.u32 	%r75, [%rd12+28];
	add.s32 	%r76, %r75, %r74;
	st.global.u32 	[%rd13+28], %r76;
	add.s32 	%r119, %r119, 16;
	add.s32 	%r118, %r118, 16;
	setp.ne.s32 	%p5, %r119, 0;
	@%p5 bra 	$L__BB0_3;
$L__BB0_4:
	setp.eq.s32 	%p6, %r3, 0;
	@%p6 bra 	$L__BB0_13;
	and.b32  	%r11, %r23, 7;
	setp.lt.u32 	%p7, %r3, 8;
	@%p7 bra 	$L__BB0_7;
	add.s32 	%r77, %r121, %r2;
	mul.wide.s32 	%rd14, %r77, 4;
	add.s64 	%rd15, %rd3, %rd14;
	ld.global.u32 	%r78, [%rd15];
	add.s64 	%rd16, %rd2, %rd14;
	ld.global.u32 	%r79, [%rd16];
	add.s32 	%r80, %r79, %r78;
	add.s64 	%rd17, %rd1, %rd14;
	st.global.u32 	[%rd17], %r80;
	ld.global.u32 	%r81, [%rd15+4];
	ld.global.u32 	%r82, [%rd16+4];
	add.s32 	%r83, %r82, %r81;
	st.global.u32 	[%rd17+4], %r83;
	ld.global.u32 	%r84, [%rd15+8];
	ld.global.u32 	%r85, [%rd16+8];
	add.s32 	%r86, %r85, %r84;
	st.global.u32 	[%rd17+8], %r86;
	ld.global.u32 	%r87, [%rd15+12];
	ld.global.u32 	%r88, [%rd16+12];
	add.s32 	%r89, %r88, %r87;
	st.global.u32 	[%rd17+12], %r89;
	ld.global.u32 	%r90, [%rd15+16];
	ld.global.u32 	%r91, [%rd16+16];
	add.s32 	%r92, %r91, %r90;
	st.global.u32 	[%rd17+16], %r92;
	ld.global.u32 	%r93, [%rd15+20];
	ld.global.u32 	%r94, [%rd16+20];
	add.s32 	%r95, %r94, %r93;
	st.global.u32 	[%rd17+20], %r95;
	ld.global.u32 	%r96, [%rd15+24];
	ld.global.u32 	%r97, [%rd16+24];
	add.s32 	%r98, %r97, %r96;
	st.global.u32 	[%rd17+24], %r98;
	ld.global.u32 	%r99, [%rd15+28];
	ld.global.u32 	%r100, [%rd16+28];
	add.s32 	%r101, %r100, %r99;
	st.global.u32 	[%rd17+28], %r101;
	add.s32 	%r121, %r121, 8;
$L__BB0_7:
	setp.eq.s32 	%p8, %r11, 0;
	@%p8 bra 	$L__BB0_13;
	and.b32  	%r14, %r23, 3;
	setp.lt.u32 	%p9, %r11, 4;
	@%p9 bra 	$L__BB0_10;
	add.s32 	%r102, %r121, %r2;
	mul.wide.s32 	%rd18, %r102, 4;
	add.s64 	%rd19, %rd3, %rd18;
	ld.global.u32 	%r103, [%rd19];
	add.s64 	%rd20, %rd2, %rd18;
	ld.global.u32 	%r104, [%rd20];
	add.s32 	%r105, %r104, %r103;
	add.s64 	%rd21, %rd1, %rd18;
	st.global.u32 	[%rd21], %r105;
	ld.global.u32 	%r106, [%rd19+4];
	ld.global.u32 	%r107, [%rd20+4];
	add.s32 	%r108, %r107, %r106;
	st.global.u32 	[%rd21+4], %r108;
	ld.global.u32 	%r109, [%rd19+8];
	ld.global.u32 	%r110, [%rd20+8];
	add.s32 	%r111, %r110, %r109;
	st.global.u32 	[%rd21+8], %r111;
	ld.global.u32 	%r112, [%rd19+12];
	ld.global.u32 	%r113, [%rd20+12];
	add.s32 	%r114, %r113, %r112;
	st.global.u32 	[%rd21+12], %r114;
	add.s32 	%r121, %r121, 4;
$L__BB0_10:
	setp.eq.s32 	%p10, %r14, 0;
	@%p10 bra 	$L__BB0_13;
	add.s32 	%r124, %r121, %r2;
	neg.s32 	%r123, %r14;
$L__BB0_12:
	.pragma "nounroll";
	mul.wide.s32 	%rd22, %r124, 4;
	add.s64 	%rd23, %rd1, %rd22;
	add.s64 	%rd24, %rd2, %rd22;
	add.s64 	%rd25, %rd3, %rd22;
	ld.global.u32 	%r115, [%rd25];
	ld.global.u32 	%r116, [%rd24];
	add.s32 	%r117, %r116, %r115;
	st.global.u32 	[%rd23], %r117;
	add.s32 	%r124, %r124, 1;
	add.s32 	%r123, %r123, 1;
	setp.ne.s32 	%p11, %r123, 0;
	@%p11 bra 	$L__BB0_12;
$L__BB0_13:
	ret;

}


// ===== COMPILED SASS (sm_100) =====

	.target	sm_100

	.elftype	@"ET_EXEC"


//--------------------- .note.nv.tkinfo           --------------------------
	.section	.note.nv.tkinfo,"",@"SHT_NOTE"
	.sectionflags	@"SHF_NOTE_NV_TKINFO"
	.tkinfo
        /*0018*/ 	.word	0x00000002
        /*0030*/ 	.string	""
        /*0030*/ 	.string	"ptxas"
        /*0030*/ 	.string	"Cuda compilation tools, release 13.0, V13.0.88"
        /*0030*/ 	.string	"Build cuda_13.0.r13.0/compiler.36424714_0"
        /*0030*/ 	.string	"-arch sm_100 -m 64 "



//--------------------- .note.nv.cuinfo           --------------------------
	.section	.note.nv.cuinfo,"",@"SHT_NOTE"
	.sectionflags	@"SHF_NOTE_NV_CUINFO"
        /*0018*/ 	.short	0x0002
        /*001a*/ 	.short	0x0064
        /*001c*/ 	.short	0x0082
	.zero		2


//--------------------- .nv.info                  --------------------------
	.section	.nv.info,"",@"SHT_CUDA_INFO"
	.align	4


	//----- nvinfo : EIATTR_REGCOUNT
	.align		4
        /*0000*/ 	.byte	0x04, 0x2f
        /*0002*/ 	.short	(.L_1 - .L_0)
	.align		4
.L_0:
        /*0004*/ 	.word	index@(_Z7add_rowPiS_S_ii)
        /*0008*/ 	.word	0x00000016


	//----- nvinfo : EIATTR_FRAME_SIZE
	.align		4
.L_1:
        /*000c*/ 	.byte	0x04, 0x11
        /*000e*/ 	.short	(.L_3 - .L_2)
	.align		4
.L_2:
        /*0010*/ 	.word	index@(_Z7add_rowPiS_S_ii)
        /*0014*/ 	.word	0x00000000


	//----- nvinfo : EIATTR_MIN_STACK_SIZE
	.align		4
.L_3:
        /*0018*/ 	.byte	0x04, 0x12
        /*001a*/ 	.short	(.L_5 - .L_4)
	.align		4
.L_4:
        /*001c*/ 	.word	index@(_Z7add_rowPiS_S_ii)
        /*0020*/ 	.word	0x00000000
.L_5:


//--------------------- .nv.compat                --------------------------
	.section	.nv.compat,"",@"SHT_CUDA_COMPAT_INFO"
	.align	4
        /*0000*/ 	.byte	0x02, 0x09, 0x00, 0x00, 0x02, 0x02, 0x01, 0x00, 0x02, 0x05, 0x05, 0x00, 0x03, 0x07, 0x01, 0x01
        /*0010*/ 	.byte	0x02, 0x03, 0x00, 0x00, 0x02, 0x06, 0x01, 0x00, 0x04, 0x0b, 0x08, 0x00, 0x09, 0x00, 0x00, 0x00
        /*0020*/ 	.byte	0x00, 0x00, 0x00, 0x00


//--------------------- .nv.info._Z7add_rowPiS_S_ii --------------------------
	.section	.nv.info._Z7add_rowPiS_S_ii,"",@"SHT_CUDA_INFO"
	.sectionflags	@""
	.align	4


	//----- nvinfo : EIATTR_CUDA_API_VERSION
	.align		4
        /*0000*/ 	.byte	0x04, 0x37
        /*0002*/ 	.short	(.L_7 - .L_6)
.L_6:
        /*0004*/ 	.word	0x00000082


	//----- nvinfo : EIATTR_KPARAM_INFO
	.align		4
.L_7:
        /*0008*/ 	.byte	0x04, 0x17
        /*000a*/ 	.short	(.L_9 - .L_8)
.L_8:
        /*000c*/ 	.word	0x00000000
        /*0010*/ 	.short	0x0004
        /*0012*/ 	.short	0x001c
        /*0014*/ 	.byte	0x00, 0xf0, 0x11, 0x00


	//----- nvinfo : EIATTR_KPARAM_INFO
	.align		4
.L_9:
        /*0018*/ 	.byte	0x04, 0x17
        /*001a*/ 	.short	(.L_11 - .L_10)
.L_10:
        /*001c*/ 	.word	0x00000000
        /*0020*/ 	.short	0x0003
        /*0022*/ 	.short	0x0018
        /*0024*/ 	.byte	0x00, 0xf0, 0x11, 0x00


	//----- nvinfo : EIATTR_KPARAM_INFO
	.align		4
.L_11:
        /*0028*/ 	.byte	0x04, 0x17
        /*002a*/ 	.short	(.L_13 - .L_12)
.L_12:
        /*002c*/ 	.word	0x00000000
        /*0030*/ 	.short	0x0002
        /*0032*/ 	.short	0x0010
        /*0034*/ 	.byte	0x00, 0xf5, 0x21, 0x00


	//----- nvinfo : EIATTR_KPARAM_INFO
	.align		4
.L_13:
        /*0038*/ 	.byte	0x04, 0x17
        /*003a*/ 	.short	(.L_15 - .L_14)
.L_14:
        /*003c*/ 	.word	0x00000000
        /*0040*/ 	.short	0x0001
        /*0042*/ 	.short	0x0008
        /*0044*/ 	.byte	0x00, 0xf5, 0x21, 0x00


	//----- nvinfo : EIATTR_KPARAM_INFO
	.align		4
.L_15:
        /*0048*/ 	.byte	0x04, 0x17
        /*004a*/ 	.short	(.L_17 - .L_16)
.L_16:
        /*004c*/ 	.word	0x00000000
        /*0050*/ 	.short	0x0000
        /*0052*/ 	.short	0x0000
        /*0054*/ 	.byte	0x00, 0xf5, 0x21, 0x00


	//----- nvinfo : EIATTR_SPARSE_MMA_MASK
	.align		4
.L_17:
        /*0058*/ 	.byte	0x03, 0x50
        /*005a*/ 	.short	0x0000


	//----- nvinfo : EIATTR_MAXREG_COUNT
	.align		4
        /*005c*/ 	.byte	0x03, 0x1b
        /*005e*/ 	.short	0x00ff


	//----- nvinfo : EIATTR_MERCURY_ISA_VERSION
	.align		4
        /*0060*/ 	.byte	0x03, 0x5f
        /*0062*/ 	.short	0x0101


	//----- nvinfo : EIATTR_VRC_CTA_INIT_COUNT
	.align		4
        /*0064*/ 	.byte	0x02, 0x4a
	.zero		1
	.zero		1


	//----- nvinfo : EIATTR_EXIT_INSTR_OFFSETS
	.align		4
        /*0068*/ 	.byte	0x04, 0x1c
        /*006a*/ 	.short	(.L_19 - .L_18)


	//   ....[0]....
.L_18:
        /*006c*/ 	.word	0x00000080


	//   ....[1]....
        /*0070*/ 	.word	0x00000680


	//   ....[2]....
        /*0074*/ 	.word	0x00000950


	//   ....[3]....
        /*0078*/ 	.word	0x00000b20


	//   ....[4]....
        /*007c*/ 	.word	0x00000c30


	//----- nvinfo : EIATTR_CBANK_PARAM_SIZE
	.align		4
.L_19:
        /*0080*/ 	.byte	0x03, 0x19
        /*0082*/ 	.short	0x0020


	//----- nvinfo : EIATTR_PARAM_CBANK
	.align		4
        /*0084*/ 	.byte	0x04, 0x0a
        /*0086*/ 	.short	(.L_21 - .L_20)
	.align		4
.L_20:
        /*0088*/ 	.word	index@(.nv.constant0._Z7add_rowPiS_S_ii)
        /*008c*/ 	.short	0x0380
        /*008e*/ 	.short	0x0020


	//----- nvinfo : EIATTR_SW_WAR
	.align		4
.L_21:
        /*0090*/ 	.byte	0x04, 0x36
        /*0092*/ 	.short	(.L_23 - .L_22)
.L_22:
        /*0094*/ 	.word	0x00000008
.L_23:


//--------------------- .nv.callgraph             --------------------------
	.section	.nv.callgraph,"",@"SHT_CUDA_CALLGRAPH"
	.align	4
	.sectionentsize	8
	.align		4
        /*0000*/ 	.word	0x00000000
	.align		4
        /*0004*/ 	.word	0xffffffff
	.align		4
        /*0008*/ 	.word	0x00000000
	.align		4
        /*000c*/ 	.word	0xfffffffe
	.align		4
        /*0010*/ 	.word	0x00000000
	.align		4
        /*0014*/ 	.word	0xfffffffd
	.align		4
        /*0018*/ 	.word	0x00000000
	.align		4
        /*001c*/ 	.word	0xfffffffc


//--------------------- .text._Z7add_rowPiS_S_ii  --------------------------
	.section	.text._Z7add_rowPiS_S_ii,"ax",@progbits
	.align	128
        .global         _Z7add_rowPiS_S_ii
        .type           _Z7add_rowPiS_S_ii,@function
        .size           _Z7add_rowPiS_S_ii,(.L_x_6 - _Z7add_rowPiS_S_ii)
        .other          _Z7add_rowPiS_S_ii,@"STO_CUDA_ENTRY STV_DEFAULT"
_Z7add_rowPiS_S_ii:
.text._Z7add_rowPiS_S_ii:
[----:B------:R-:W-:Y:S01]  /*0000*/  LDC R1, c[0x0][0x37c] ;  /* 0x0000df00ff017b82 */ /* 0x000fe20000000800 */
[----:B------:R-:W0:Y:S07]  /*0010*/  S2R R3, SR_TID.X ;  /* 0x0000000000037919 */ /* 0x000e2e0000002100 */
[----:B------:R-:W0:Y:S08]  /*0020*/  S2UR UR4, SR_CTAID.X ;  /* 0x00000000000479c3 */ /* 0x000e300000002500 */
[----:B------:R-:W0:Y:S08]  /*0030*/  LDC R0, c[0x0][0x360] ;  /* 0x0000d800ff007b82 */ /* 0x000e300000000800 */
[----:B------:R-:W1:Y:S01]  /*0040*/  LDC.64 R4, c[0x0][0x398] ;  /* 0x0000e600ff047b82 */ /* 0x000e620000000a00 */
[----:B0-----:R-:W-:Y:S01]  /*0050*/  IMAD R0, R0, UR4, R3 ;  /* 0x0000000400007c24 */ /* 0x001fe2000f8e0203 */
[----:B-1----:R-:W-:-:S04]  /*0060*/  ISETP.GE.AND P0, PT, R5, 0x1, PT ;  /* 0x000000010500780c */ /* 0x002fc80003f06270 */
[----:B------:R-:W-:-:S13]  /*0070*/  ISETP.GE.OR P0, PT, R0, R4, !P0 ;  /* 0x000000040000720c */ /* 0x000fda0004706670 */
[----:B------:R-:W-:Y:S05]  /*0080*/  @P0 EXIT ;  /* 0x000000000000094d */ /* 0x000fea0003800000 */
[C---:B------:R-:W-:Y:S01]  /*0090*/  ISETP.GE.U32.AND P1, PT, R5.reuse, 0x10, PT ;  /* 0x000000100500780c */ /* 0x040fe20003f26070 */
[----:B------:R-:W0:Y:S01]  /*00a0*/  LDCU.64 UR12, c[0x0][0x358] ;  /* 0x00006b00ff0c77ac */ /* 0x000e220008000a00 */
[----:B------:R-:W-:Y:S01]  /*00b0*/  LOP3.LUT R14, R5, 0xf, RZ, 0xc0, !PT ;  /* 0x0000000f050e7812 */ /* 0x000fe200078ec0ff */
[----:B------:R-:W-:Y:S02]  /*00c0*/  IMAD R0, R0, R5, RZ ;  /* 0x0000000500007224 */ /* 0x000fe400078e02ff */
[----:B------:R-:W-:Y:S01]  /*00d0*/  IMAD.MOV.U32 R3, RZ, RZ, RZ ;  /* 0x000000ffff037224 */ /* 0x000fe200078e00ff */
[----:B------:R-:W-:-:S07]  /*00e0*/  ISETP.NE.AND P0, PT, R14, RZ, PT ;  /* 0x000000ff0e00720c */ /* 0x000fce0003f05270 */
[----:B------:R-:W-:Y:S06]  /*00f0*/  @!P1 BRA `(.L_x_0) ;  /* 0x0000000400609947 */ /* 0x000fec0003800000 */
[----:B------:R-:W1:Y:S01]  /*0100*/  LDCU.128 UR4, c[0x0][0x380] ;  /* 0x00007000ff0477ac */ /* 0x000e620008000c00 */
[----:B------:R-:W-:Y:S01]  /*0110*/  LOP3.LUT R3, R5, 0x7ffffff0, RZ, 0xc0, !PT ;  /* 0x7ffffff005037812 */ /* 0x000fe200078ec0ff */
[----:B------:R-:W-:Y:S01]  /*0120*/  IMAD.MOV.U32 R2, RZ, RZ, R0 ;  /* 0x000000ffff027224 */ /* 0x000fe200078e0000 */
[----:B------:R-:W2:Y:S02]  /*0130*/  LDCU.64 UR10, c[0x0][0x390] ;  /* 0x00007200ff0a77ac */ /* 0x000ea40008000a00 */
[----:B------:R-:W-:Y:S01]  /*0140*/  IADD3 R4, PT, PT, -R3, RZ, RZ ;  /* 0x000000ff03047210 */ /* 0x000fe20007ffe1ff */
[----:B-1----:R-:W-:Y:S02]  /*0150*/  UIADD3 UR8, UP0, UPT, UR4, 0x20, URZ ;  /* 0x0000002004087890 */ /* 0x002fe4000ff1e0ff */
[----:B------:R-:W-:Y:S02]  /*0160*/  UIADD3 UR6, UP1, UPT, UR6, 0x20, URZ ;  /* 0x0000002006067890 */ /* 0x000fe4000ff3e0ff */
[----:B--2---:R-:W-:-:S02]  /*0170*/  UIADD3 UR4, UP2, UPT, UR10, 0x20, URZ ;  /* 0x000000200a047890 */ /* 0x004fc4000ff5e0ff */
[----:B------:R-:W-:Y:S02]  /*0180*/  UIADD3.X UR9, UPT, UPT, URZ, UR5, URZ, UP0, !UPT ;  /* 0x00000005ff097290 */ /* 0x000fe400087fe4ff */
[----:B------:R-:W-:Y:S02]  /*0190*/  UIADD3.X UR7, UPT, UPT, URZ, UR7, URZ, UP1, !UPT ;  /* 0x00000007ff077290 */ /* 0x000fe40008ffe4ff */
[----:B------:R-:W-:-:S12]  /*01a0*/  UIADD3.X UR5, UPT, UPT, URZ, UR11, URZ, UP2, !UPT ;  /* 0x0000000bff057290 */ /* 0x000fd800097fe4ff */
.L_x_1:
[----:B------:R-:W-:Y:S01]  /*01b0*/  MOV R7, UR9 ;  /* 0x0000000900077c02 */ /* 0x000fe20008000f00 */
[----:B------:R-:W-:Y:S01]  /*01c0*/  IMAD.U32 R6, RZ, RZ, UR8 ;  /* 0x00000008ff067e24 */ /* 0x000fe2000f8e00ff */
[----:B------:R-:W-:Y:S01]  /*01d0*/  MOV R9, UR7 ;  /* 0x0000000700097c02 */ /* 0x000fe20008000f00 */
[----:B------:R-:W-:Y:S02]  /*01e0*/  IMAD.U32 R8, RZ, RZ, UR6 ;  /* 0x00000006ff087e24 */ /* 0x000fe4000f8e00ff */
[----:B------:R-:W-:-:S04]  /*01f0*/  IMAD.WIDE R6, R2, 0x4, R6 ;  /* 0x0000000402067825 */ /* 0x000fc800078e0206 */
[----:B------:R-:W-:Y:S01]  /*0200*/  IMAD.WIDE R8, R2, 0x4, R8 ;  /* 0x0000000402087825 */ /* 0x000fe200078e0208 */
[----:B0-----:R-:W2:Y:S04]  /*0210*/  LDG.E R12, desc[UR12][R6.64+-0x20] ;  /* 0xffffe00c060c7981 */ /* 0x001ea8000c1e1900 */
[----:B----4-:R-:W2:Y:S01]  /*0220*/  LDG.E R13, desc[UR12][R8.64+-0x20] ;  /* 0xffffe00c080d7981 */ /* 0x010ea2000c1e1900 */
[----:B------:R-:W-:Y:S01]  /*0230*/  MOV R11, UR5 ;  /* 0x00000005000b7c02 */ /* 0x000fe20008000f00 */
[----:B------:R-:W-:-:S04]  /*0240*/  IMAD.U32 R10, RZ, RZ, UR4 ;  /* 0x00000004ff0a7e24 */ /* 0x000fc8000f8e00ff */
[----:B------:R-:W-:-:S04]  /*0250*/  IMAD.WIDE R10, R2, 0x4, R10 ;  /* 0x00000004020a7825 */ /* 0x000fc800078e020a */
[----:B--2---:R-:W-:-:S05]  /*0260*/  IMAD.IADD R13, R12, 0x1, R13 ;  /* 0x000000010c0d7824 */ /* 0x004fca00078e020d */
[----:B------:R0:W-:Y:S04]  /*0270*/  STG.E desc[UR12][R10.64+-0x20], R13 ;  /* 0xffffe00d0a007986 */ /* 0x0001e8000c10190c */
[----:B------:R-:W2:Y:S04]  /*0280*/  LDG.E R12, desc[UR12][R6.64+-0x1c] ;  /* 0xffffe40c060c7981 */ /* 0x000ea8000c1e1900 */
[----:B------:R-:W2:Y:S02]  /*0290*/  LDG.E R15, desc[UR12][R8.64+-0x1c] ;  /* 0xffffe40c080f7981 */ /* 0x000ea4000c1e1900 */
[----:B--2---:R-:W-:-:S05]  /*02a0*/  IADD3 R15, PT, PT, R12, R15, RZ ;  /* 0x0000000f0c0f7210 */ /* 0x004fca0007ffe0ff */
[----:B------:R1:W-:Y:S04]  /*02b0*/  STG.E desc[UR12][R10.64+-0x1c], R15 ;  /* 0xffffe40f0a007986 */ /* 0x0003e8000c10190c */
[----:B------:R-:W2:Y:S04]  /*02c0*/  LDG.E R12, desc[UR12][R6.64+-0x18] ;  /* 0xffffe80c060c7981 */ /* 0x000ea8000c1e1900 */
[----:B------:R-:W2:Y:S02]  /*02d0*/  LDG.E R17, desc[UR12][R8.64+-0x18] ;  /* 0xffffe80c08117981 */ /* 0x000ea4000c1e1900 */
[----:B--2---:R-:W-:-:S05]  /*02e0*/  IMAD.IADD R17, R12, 0x1, R17 ;  /* 0x000000010c117824 */ /* 0x004fca00078e0211 */
[----:B------:R2:W-:Y:S04]  /*02f0*/  STG.E desc[UR12][R10.64+-0x18], R17 ;  /* 0xffffe8110a007986 */ /* 0x0005e8000c10190c */
[----:B------:R-:W3:Y:S04]  /*0300*/  LDG.E R12, desc[UR12][R6.64+-0x14] ;  /* 0xffffec0c060c7981 */ /* 0x000ee8000c1e1900 */
[----:B------:R-:W3:Y:S02]  /*0310*/  LDG.E R19, desc[UR12][R8.64+-0x14] ;  /* 0xffffec0c08137981 */ /* 0x000ee4000c1e1900 */
[----:B---3--:R-:W-:-:S05]  /*0320*/  IADD3 R19, PT, PT, R12, R19, RZ ;  /* 0x000000130c137210 */ /* 0x008fca0007ffe0ff */
[----:B------:R3:W-:Y:S04]  /*0330*/  STG.E desc[UR12][R10.64+-0x14], R19 ;  /* 0xffffec130a007986 */ /* 0x0007e8000c10190c */
[----:B------:R-:W4:Y:S04]  /*0340*/  LDG.E R12, desc[UR12][R6.64+-0x10] ;  /* 0xfffff00c060c7981 */ /* 0x000f28000c1e1900 */
[----:B0-----:R-:W4:Y:S02]  /*0350*/  LDG.E R13, desc[UR12][R8.64+-0x10] ;  /* 0xfffff00c080d7981 */ /* 0x001f24000c1e1900 */
[----:B----4-:R-:W-:-:S05]  /*0360*/  IMAD.IADD R13, R12, 0x1, R13 ;  /* 0x000000010c0d7824 */ /* 0x010fca00078e020d */
[----:B------:R0:W-:Y:S04]  /*0370*/  STG.E desc[UR12][R10.64+-0x10], R13 ;  /* 0xfffff00d0a007986 */ /* 0x0001e8000c10190c */
[----:B------:R-:W4:Y:S04]  /*0380*/  LDG.E R12, desc[UR12][R6.64+-0xc] ;  /* 0xfffff40c060c7981 */ /* 0x000f28000c1e1900 */
[----:B-1----:R-:W4:Y:S02]  /*0390*/  LDG.E R15, desc[UR12][R8.64+-0xc] ;  /* 0xfffff40c080f7981 */ /* 0x002f24000c1e1900 */
[----:B----4-:R-:W-:-:S05]  /*03a0*/  IADD3 R15, PT, PT, R12, R15, RZ ;  /* 0x0000000f0c0f7210 */ /* 0x010fca0007ffe0ff */
[----:B------:R1:W-:Y:S04]  /*03b0*/  STG.E desc[UR12][R10.64+-0xc], R15 ;  /* 0xfffff40f0a007986 */ /* 0x0003e8000c10190c */
[----:B------:R-:W4:Y:S04]  /*03c0*/  LDG.E R12, desc[UR12][R6.64+-0x8] ;  /* 0xfffff80c060c7981 */ /* 0x000f28000c1e1900 */
[----:B--2---:R-:W4:Y:S02]  /*03d0*/  LDG.E R17, desc[UR12][R8.64+-0x8] ;  /* 0xfffff80c08117981 */ /* 0x004f24000c1e1900 */
[----:B----4-:R-:W-:-:S05]  /*03e0*/  IMAD.IADD R17, R12, 0x1, R17 ;  /* 0x000000010c117824 */ /* 0x010fca00078e0211 */
[----:B------:R2:W-:Y:S04]  /*03f0*/  STG.E desc[UR12][R10.64+-0x8], R17 ;  /* 0xfffff8110a007986 */ /* 0x0005e8000c10190c */
[----:B------:R-:W4:Y:S04]  /*0400*/  LDG.E R12, desc[UR12][R6.64+-0x4] ;  /* 0xfffffc0c060c7981 */ /* 0x000f28000c1e1900 */
[----:B---3--:R-:W4:Y:S02]  /*0410*/  LDG.E R19, desc[UR12][R8.64+-0x4] ;  /* 0xfffffc0c08137981 */ /* 0x008f24000c1e1900 */
[----:B----4-:R-:W-:-:S05]  /*0420*/  IADD3 R19, PT, PT, R12, R19, RZ ;  /* 0x000000130c137210 */ /* 0x010fca0007ffe0ff */
        /* <DEDUP_REMOVED lines=21> */
[----:B------:R-:W5:Y:S04]  /*0580*/  LDG.E R12, desc[UR12][R6.64+0x14] ;  /* 0x0000140c060c7981 */ /* 0x000f68000c1e1900 */
[----:B-1----:R-:W5:Y:S02]  /*0590*/  LDG.E R15, desc[UR12][R8.64+0x14] ;  /* 0x0000140c080f7981 */ /* 0x002f64000c1e1900 */
[----:B-----5:R-:W-:-:S05]  /*05a0*/  IADD3 R15, PT, PT, R12, R15, RZ ;  /* 0x0000000f0c0f7210 */ /* 0x020fca0007ffe0ff */
[----:B------:R4:W-:Y:S04]  /*05b0*/  STG.E desc[UR12][R10.64+0x14], R15 ;  /* 0x0000140f0a007986 */ /* 0x0009e8000c10190c */
[----:B------:R-:W5:Y:S04]  /*05c0*/  LDG.E R12, desc[UR12][R6.64+0x18] ;  /* 0x0000180c060c7981 */ /* 0x000f68000c1e1900 */
[----:B--2---:R-:W5:Y:S01]  /*05d0*/  LDG.E R17, desc[UR12][R8.64+0x18] ;  /* 0x0000180c08117981 */ /* 0x004f62000c1e1900 */
[----:B------:R-:W-:Y:S02]  /*05e0*/  VIADD R4, R4, 0x10 ;  /* 0x0000001004047836 */ /* 0x000fe40000000000 */
[----:B-----5:R-:W-:-:S05]  /*05f0*/  IMAD.IADD R17, R12, 0x1, R17 ;  /* 0x000000010c117824 */ /* 0x020fca00078e0211 */
[----:B------:R4:W-:Y:S04]  /*0600*/  STG.E desc[UR12][R10.64+0x18], R17 ;  /* 0x000018110a007986 */ /* 0x0009e8000c10190c */
[----:B------:R-:W2:Y:S04]  /*0610*/  LDG.E R12, desc[UR12][R6.64+0x1c] ;  /* 0x00001c0c060c7981 */ /* 0x000ea8000c1e1900 */
[----:B---3--:R-:W2:Y:S01]  /*0620*/  LDG.E R19, desc[UR12][R8.64+0x1c] ;  /* 0x00001c0c08137981 */ /* 0x008ea2000c1e1900 */
[----:B------:R-:W-:Y:S02]  /*0630*/  ISETP.NE.AND P1, PT, R4, RZ, PT ;  /* 0x000000ff0400720c */ /* 0x000fe40003f25270 */
[----:B------:R-:W-:-:S02]  /*0640*/  IADD3 R2, PT, PT, R2, 0x10, RZ ;  /* 0x0000001002027810 */ /* 0x000fc40007ffe0ff */
[----:B--2---:R-:W-:-:S05]  /*0650*/  IADD3 R19, PT, PT, R12, R19, RZ ;  /* 0x000000130c137210 */ /* 0x004fca0007ffe0ff */
[----:B------:R4:W-:Y:S04]  /*0660*/  STG.E desc[UR12][R10.64+0x1c], R19 ;  /* 0x00001c130a007986 */ /* 0x0009e8000c10190c */
[----:B------:R-:W-:Y:S05]  /*0670*/  @P1 BRA `(.L_x_1) ;  /* 0xfffffff800cc1947 */ /* 0x000fea000383ffff */
.L_x_0:
[----:B0-----:R-:W-:Y:S05]  /*0680*/  @!P0 EXIT ;  /* 0x000000000000894d */ /* 0x001fea0003800000 */
[----:B------:R-:W-:Y:S02]  /*0690*/  ISETP.GE.U32.AND P0, PT, R14, 0x8, PT ;  /* 0x000000080e00780c */ /* 0x000fe40003f06070 */
[----:B------:R-:W-:-:S04]  /*06a0*/  LOP3.LUT R4, R5, 0x7, RZ, 0xc0, !PT ;  /* 0x0000000705047812 */ /* 0x000fc800078ec0ff */
[----:B------:R-:W-:-:S07]  /*06b0*/  ISETP.NE.AND P1, PT, R4, RZ, PT ;  /* 0x000000ff0400720c */ /* 0x000fce0003f25270 */
[----:B------:R-:W-:Y:S06]  /*06c0*/  @!P0 BRA `(.L_x_2) ;  /* 0x0000000000a08947 */ /* 0x000fec0003800000 */
[----:B------:R-:W0:Y:S01]  /*06d0*/  LDC.64 R6, c[0x0][0x380] ;  /* 0x0000e000ff067b82 */ /* 0x000e220000000a00 */
[----:B----4-:R-:W-:-:S07]  /*06e0*/  IMAD.IADD R13, R0, 0x1, R3 ;  /* 0x00000001000d7824 */ /* 0x010fce00078e0203 */
[----:B------:R-:W1:Y:S08]  /*06f0*/  LDC.64 R8, c[0x0][0x388] ;  /* 0x0000e200ff087b82 */ /* 0x000e700000000a00 */
[----:B------:R-:W2:Y:S01]  /*0700*/  LDC.64 R10, c[0x0][0x390] ;  /* 0x0000e400ff0a7b82 */ /* 0x000ea20000000a00 */
[----:B0-----:R-:W-:-:S05]  /*0710*/  IMAD.WIDE R6, R13, 0x4, R6 ;  /* 0x000000040d067825 */ /* 0x001fca00078e0206 */
[----:B------:R-:W3:Y:S01]  /*0720*/  LDG.E R2, desc[UR12][R6.64] ;  /* 0x0000000c06027981 */ /* 0x000ee2000c1e1900 */
[----:B-1----:R-:W-:-:S05]  /*0730*/  IMAD.WIDE R8, R13, 0x4, R8 ;  /* 0x000000040d087825 */ /* 0x002fca00078e0208 */
[----:B------:R-:W3:Y:S01]  /*0740*/  LDG.E R15, desc[UR12][R8.64] ;  /* 0x0000000c080f7981 */ /* 0x000ee2000c1e1900 */
[----:B--2---:R-:W-:Y:S01]  /*0750*/  IMAD.WIDE R10, R13, 0x4, R10 ;  /* 0x000000040d0a7825 */ /* 0x004fe200078e020a */
[----:B---3--:R-:W-:-:S05]  /*0760*/  IADD3 R15, PT, PT, R2, R15, RZ ;  /* 0x0000000f020f7210 */ /* 0x008fca0007ffe0ff */
[----:B------:R0:W-:Y:S04]  /*0770*/  STG.E desc[UR12][R10.64], R15 ;  /* 0x0000000f0a007986 */ /* 0x0001e8000c10190c */
[----:B------:R-:W2:Y:S04]  /*0780*/  LDG.E R2, desc[UR12][R6.64+0x4] ;  /* 0x0000040c06027981 */ /* 0x000ea8000c1e1900 */
[----:B------:R-:W2:Y:S02]  /*0790*/  LDG.E R13, desc[UR12][R8.64+0x4] ;  /* 0x0000040c080d7981 */ /* 0x000ea4000c1e1900 */
[----:B--2---:R-:W-:-:S05]  /*07a0*/  IMAD.IADD R13, R2, 0x1, R13 ;  /* 0x00000001020d7824 */ /* 0x004fca00078e020d */
[----:B------:R1:W-:Y:S04]  /*07b0*/  STG.E desc[UR12][R10.64+0x4], R13 ;  /* 0x0000040d0a007986 */ /* 0x0003e8000c10190c */
[----:B------:R-:W2:Y:S04]  /*07c0*/  LDG.E R2, desc[UR12][R6.64+0x8] ;  /* 0x0000080c06027981 */ /* 0x000ea8000c1e1900 */
[----:B------:R-:W2:Y:S02]  /*07d0*/  LDG.E R17, desc[UR12][R8.64+0x8] ;  /* 0x0000080c08117981 */ /* 0x000ea4000c1e1900 */
[----:B--2---:R-:W-:-:S05]  /*07e0*/  IADD3 R17, PT, PT, R2, R17, RZ ;  /* 0x0000001102117210 */ /* 0x004fca0007ffe0ff */
[----:B------:R2:W-:Y:S04]  /*07f0*/  STG.E desc[UR12][R10.64+0x8], R17 ;  /* 0x000008110a007986 */ /* 0x0005e8000c10190c */
[----:B------:R-:W3:Y:S04]  /*0800*/  LDG.E R2, desc[UR12][R6.64+0xc] ;  /* 0x00000c0c06027981 */ /* 0x000ee8000c1e1900 */
[----:B------:R-:W3:Y:S02]  /*0810*/  LDG.E R19, desc[UR12][R8.64+0xc] ;  /* 0x00000c0c08137981 */ /* 0x000ee4000c1e1900 */
[----:B---3--:R-:W-:-:S05]  /*0820*/  IMAD.IADD R19, R2, 0x1, R19 ;  /* 0x0000000102137824 */ /* 0x008fca00078e0213 */
[----:B------:R3:W-:Y:S04]  /*0830*/  STG.E desc[UR12][R10.64+0xc], R19 ;  /* 0x00000c130a007986 */ /* 0x0007e8000c10190c */
[----:B------:R-:W4:Y:S04]  /*0840*/  LDG.E R2, desc[UR12][R6.64+0x10] ;  /* 0x0000100c06027981 */ /* 0x000f28000c1e1900 */
[----:B0-----:R-:W4:Y:S02]  /*0850*/  LDG.E R15, desc[UR12][R8.64+0x10] ;  /* 0x0000100c080f7981 */ /* 0x001f24000c1e1900 */
[----:B----4-:R-:W-:-:S05]  /*0860*/  IADD3 R15, PT, PT, R2, R15, RZ ;  /* 0x0000000f020f7210 */ /* 0x010fca0007ffe0ff */
[----:B------:R0:W-:Y:S04]  /*0870*/  STG.E desc[UR12][R10.64+0x10], R15 ;  /* 0x0000100f0a007986 */ /* 0x0001e8000c10190c */
[----:B------:R-:W4:Y:S04]  /*0880*/  LDG.E R2, desc[UR12][R6.64+0x14] ;  /* 0x0000140c06027981 */ /* 0x000f28000c1e1900 */
[----:B-1----:R-:W4:Y:S02]  /*0890*/  LDG.E R13, desc[UR12][R8.64+0x14] ;  /* 0x0000140c080d7981 */ /* 0x002f24000c1e1900 */
[----:B----4-:R-:W-:-:S05]  /*08a0*/  IMAD.IADD R13, R2, 0x1, R13 ;  /* 0x00000001020d7824 */ /* 0x010fca00078e020d */
[----:B------:R0:W-:Y:S04]  /*08b0*/  STG.E desc[UR12][R10.64+0x14], R13 ;  /* 0x0000140d0a007986 */ /* 0x0001e8000c10190c */
[----:B------:R-:W4:Y:S04]  /*08c0*/  LDG.E R2, desc[UR12][R6.64+0x18] ;  /* 0x0000180c06027981 */ /* 0x000f28000c1e1900 */
[----:B--2---:R-:W4:Y:S02]  /*08d0*/  LDG.E R17, desc[UR12][R8.64+0x18] ;  /* 0x0000180c08117981 */ /* 0x004f24000c1e1900 */
[----:B----4-:R-:W-:-:S05]  /*08e0*/  IADD3 R17, PT, PT, R2, R17, RZ ;  /* 0x0000001102117210 */ /* 0x010fca0007ffe0ff */
[----:B------:R0:W-:Y:S04]  /*08f0*/  STG.E desc[UR12][R10.64+0x18], R17 ;  /* 0x000018110a007986 */ /* 0x0001e8000c10190c */
[----:B------:R-:W2:Y:S04]  /*0900*/  LDG.E R2, desc[UR12][R6.64+0x1c] ;  /* 0x00001c0c06027981 */ /* 0x000ea8000c1e1900 */
[----:B---3--:R-:W2:Y:S01]  /*0910*/  LDG.E R19, desc[UR12][R8.64+0x1c] ;  /* 0x00001c0c08137981 */ /* 0x008ea2000c1e1900 */
[----:B------:R-:W-:Y:S01]  /*0920*/  IADD3 R3, PT, PT, R3, 0x8, RZ ;  /* 0x0000000803037810 */ /* 0x000fe20007ffe0ff */
[----:B--2---:R-:W-:-:S05]  /*0930*/  IMAD.IADD R19, R2, 0x1, R19 ;  /* 0x0000000102137824 */ /* 0x004fca00078e0213 */
[----:B------:R0:W-:Y:S02]  /*0940*/  STG.E desc[UR12][R10.64+0x1c], R19 ;  /* 0x00001c130a007986 */ /* 0x0001e4000c10190c */
.L_x_2:
[----:B------:R-:W-:Y:S05]  /*0950*/  @!P1 EXIT ;  /* 0x000000000000994d */ /* 0x000fea0003800000 */
[----:B------:R-:W-:Y:S02]  /*0960*/  ISETP.GE.U32.AND P0, PT, R4, 0x4, PT ;  /* 0x000000040400780c */ /* 0x000fe40003f06070 */
[----:B------:R-:W-:-:S04]  /*0970*/  LOP3.LUT R2, R5, 0x3, RZ, 0xc0, !PT ;  /* 0x0000000305027812 */ /* 0x000fc800078ec0ff */
[----:B------:R-:W-:-:S07]  /*0980*/  ISETP.NE.AND P1, PT, R2, RZ, PT ;  /* 0x000000ff0200720c */ /* 0x000fce0003f25270 */
[----:B------:R-:W-:Y:S06]  /*0990*/  @!P0 BRA `(.L_x_3) ;  /* 0x0000000000608947 */ /* 0x000fec0003800000 */
[----:B------:R-:W1:Y:S01]  /*09a0*/  LDC.64 R4, c[0x0][0x380] ;  /* 0x0000e000ff047b82 */ /* 0x000e620000000a00 */
[----:B0---4-:R-:W-:-:S07]  /*09b0*/  IMAD.IADD R13, R0, 0x1, R3 ;  /* 0x00000001000d7824 */ /* 0x011fce00078e0203 */
[----:B------:R-:W0:Y:S08]  /*09c0*/  LDC.64 R6, c[0x0][0x388] ;  /* 0x0000e200ff067b82 */ /* 0x000e300000000a00 */
[----:B------:R-:W2:Y:S01]  /*09d0*/  LDC.64 R8, c[0x0][0x390] ;  /* 0x0000e400ff087b82 */ /* 0x000ea20000000a00 */
[----:B-1----:R-:W-:-:S05]  /*09e0*/  IMAD.WIDE R4, R13, 0x4, R4 ;  /* 0x000000040d047825 */ /* 0x002fca00078e0204 */
[----:B------:R-:W3:Y:S01]  /*09f0*/  LDG.E R10, desc[UR12][R4.64] ;  /* 0x0000000c040a7981 */ /* 0x000ee2000c1e1900 */
[----:B0-----:R-:W-:-:S05]  /*0a00*/  IMAD.WIDE R6, R13, 0x4, R6 ;  /* 0x000000040d067825 */ /* 0x001fca00078e0206 */
        /* <DEDUP_REMOVED lines=12> */
[----:B------:R-:W2:Y:S04]  /*0ad0*/  LDG.E R10, desc[UR12][R4.64+0xc] ;  /* 0x00000c0c040a7981 */ /* 0x000ea8000c1e1900 */
[----:B------:R-:W2:Y:S01]  /*0ae0*/  LDG.E R17, desc[UR12][R6.64+0xc] ;  /* 0x00000c0c06117981 */ /* 0x000ea2000c1e1900 */
[----:B------:R-:W-:Y:S01]  /*0af0*/  IADD3 R3, PT, PT, R3, 0x4, RZ ;  /* 0x0000000403037810 */ /* 0x000fe20007ffe0ff */
[----:B--2---:R-:W-:-:S05]  /*0b00*/  IMAD.IADD R17, R10, 0x1, R17 ;  /* 0x000000010a117824 */ /* 0x004fca00078e0211 */
[----:B------:R1:W-:Y:S02]  /*0b10*/  STG.E desc[UR12][R8.64+0xc], R17 ;  /* 0x00000c1108007986 */ /* 0x0003e4000c10190c */
.L_x_3:
[----:B------:R-:W-:Y:S05]  /*0b20*/  @!P1 EXIT ;  /* 0x000000000000994d */ /* 0x000fea0003800000 */
[----:B-1----:R-:W1:Y:S01]  /*0b30*/  LDC.64 R8, c[0x0][0x390] ;  /* 0x0000e400ff087b82 */ /* 0x002e620000000a00 */
[----:B0---4-:R-:W-:Y:S01]  /*0b40*/  IMAD.IADD R15, R0, 0x1, R3 ;  /* 0x00000001000f7824 */ /* 0x011fe200078e0203 */
[----:B------:R-:W-:-:S06]  /*0b50*/  IADD3 R0, PT, PT, -R2, RZ, RZ ;  /* 0x000000ff02007210 */ /* 0x000fcc0007ffe1ff */
[----:B------:R-:W0:Y:S08]  /*0b60*/  LDC.64 R12, c[0x0][0x380] ;  /* 0x0000e000ff0c7b82 */ /* 0x000e300000000a00 */
[----:B------:R-:W2:Y:S02]  /*0b70*/  LDC.64 R10, c[0x0][0x388] ;  /* 0x0000e200ff0a7b82 */ /* 0x000ea40000000a00 */
.L_x_4:
[----:B--2---:R-:W-:-:S04]  /*0b80*/  IMAD.WIDE R4, R15, 0x4, R10 ;  /* 0x000000040f047825 */ /* 0x004fc800078e020a */
[C---:B0-----:R-:W-:Y:S02]  /*0b90*/  IMAD.WIDE R6, R15.reuse, 0x4, R12 ;  /* 0x000000040f067825 */ /* 0x041fe400078e020c */
[----:B------:R-:W2:Y:S04]  /*0ba0*/  LDG.E R5, desc[UR12][R4.64] ;  /* 0x0000000c04057981 */ /* 0x000ea8000c1e1900 */
[----:B------:R-:W2:Y:S01]  /*0bb0*/  LDG.E R6, desc[UR12][R6.64] ;  /* 0x0000000c06067981 */ /* 0x000ea2000c1e1900 */
[----:B------:R-:W-:Y:S01]  /*0bc0*/  IADD3 R0, PT, PT, R0, 0x1, RZ ;  /* 0x0000000100007810 */ /* 0x000fe20007ffe0ff */
[C---:B-1-3--:R-:W-:Y:S01]  /*0bd0*/  IMAD.WIDE R2, R15.reuse, 0x4, R8 ;  /* 0x000000040f027825 */ /* 0x04afe200078e0208 */
[----:B------:R-:W-:Y:S02]  /*0be0*/  IADD3 R15, PT, PT, R15, 0x1, RZ ;  /* 0x000000010f0f7810 */ /* 0x000fe40007ffe0ff */
[----:B------:R-:W-:Y:S01]  /*0bf0*/  ISETP.NE.AND P0, PT, R0, RZ, PT ;  /* 0x000000ff0000720c */ /* 0x000fe20003f05270 */
[----:B--2---:R-:W-:-:S05]  /*0c00*/  IMAD.IADD R17, R6, 0x1, R5 ;  /* 0x0000000106117824 */ /* 0x004fca00078e0205 */
[----:B------:R3:W-:Y:S07]  /*0c10*/  STG.E desc[UR12][R2.64], R17 ;  /* 0x0000001102007986 */ /* 0x0007ee000c10190c */
[----:B------:R-:W-:Y:S05]  /*0c20*/  @P0 BRA `(.L_x_4) ;  /* 0xfffffffc00d40947 */ /* 0x000fea000383ffff */
[----:B------:R-:W-:Y:S05]  /*0c30*/  EXIT ;  /* 0x000000000000794d */ /* 0x000fea0003800000 */
.L_x_5:
[----:B------:R-:W-:-:S00]  /*0c40*/  BRA `(.L_x_5) ;  /* 0xfffffffc00fc7947 */ /* 0x000fc0000383ffff */
[----:B------:R-:W-:-:S00]  /*0c50*/  NOP ;  /* 0x0000000000007918 */ /* 0x000fc00000000000 */
        /* <DEDUP_REMOVED lines=10> */
.L_x_6:


//--------------------- .nv.shared.reserved.0     --------------------------
	.section	.nv.shared.reserved.0,"aw",@nobits
	.weak		__nv_reservedSMEM_offset_0_alias
	.size		__nv_reservedSMEM_offset_0_alias, 0, 64
	.other		__nv_reservedSMEM_offset_0_alias,@"STO_CUDA_RESERVED_SHARED STV_DEFAULT"
__nv_reservedSMEM_offset_0_alias:
	.zero		0
	.zero		64


//--------------------- .nv.constant0._Z7add_rowPiS_S_ii --------------------------
	.section	.nv.constant0._Z7add_rowPiS_S_ii,"a",@progbits
	.sectionflags	@""
	.align	4
.nv.constant0._Z7add_rowPiS_S_ii:
	.zero		928


//--------------------- SYMBOLS --------------------------

	.type		.nv.reservedSmem.offset0,@object
	.size		.nv.reservedSmem.offset0,0x4
